	.headerflags	@"EF_CUDA_TEXMODE_UNIFIED EF_CUDA_64BIT_ADDRESS EF_CUDA_ACCELERATORS EF_CUDA_SM90 EF_CUDA_VIRTUAL_SM(EF_CUDA_SM90)"
	.elftype	@"ET_EXEC"


//--------------------- .nv.info                  --------------------------
	.section	.nv.info,"",@"SHT_CUDA_INFO"
	.align	4


	//----- nvinfo : EIATTR_REGCOUNT
	.align		4
        /*0000*/ 	.byte	0x04, 0x2f
        /*0002*/ 	.short	(.L_1 - .L_0)
	.align		4
.L_0:
        /*0004*/ 	.word	index@(triton_poi_fused_convolution_17)
        /*0008*/ 	.word	0x00000020


	//----- nvinfo : EIATTR_MIN_STACK_SIZE
	.align		4
.L_1:
        /*000c*/ 	.byte	0x04, 0x12
        /*000e*/ 	.short	(.L_3 - .L_2)
	.align		4
.L_2:
        /*0010*/ 	.word	index@(triton_poi_fused_convolution_17)
        /*0014*/ 	.word	0x00000000


	//----- nvinfo : EIATTR_FRAME_SIZE
	.align		4
.L_3:
        /*0018*/ 	.byte	0x04, 0x11
        /*001a*/ 	.short	(.L_5 - .L_4)
	.align		4
.L_4:
        /*001c*/ 	.word	index@(triton_poi_fused_convolution_17)
        /*0020*/ 	.word	0x00000000


	//----- nvinfo : EIATTR_MIN_STACK_SIZE
	.align		4
.L_5:
        /*0024*/ 	.byte	0x04, 0x12
        /*0026*/ 	.short	(.L_7 - .L_6)
	.align		4
.L_6:
        /*0028*/ 	.word	index@(triton_poi_fused_convolution_17)
        /*002c*/ 	.word	0x00000000
.L_7:


//--------------------- .nv.info.triton_poi_fused_convolution_17 --------------------------
	.section	.nv.info.triton_poi_fused_convolution_17,"",@"SHT_CUDA_INFO"
	.sectionflags	@""
	.align	4


	//----- nvinfo : EIATTR_CUDA_API_VERSION
	.align		4
        /*0000*/ 	.byte	0x04, 0x37
        /*0002*/ 	.short	(.L_9 - .L_8)
.L_8:
        /*0004*/ 	.word	0x0000007c


	//----- nvinfo : EIATTR_KPARAM_INFO
	.align		4
.L_9:
        /*0008*/ 	.byte	0x04, 0x17
        /*000a*/ 	.short	(.L_11 - .L_10)
.L_10:
        /*000c*/ 	.word	0x00000000
        /*0010*/ 	.short	0x0004
        /*0012*/ 	.short	0x001c
        /*0014*/ 	.byte	0x00, 0xf0, 0x11, 0x00


	//----- nvinfo : EIATTR_KPARAM_INFO
	.align		4
.L_11:
        /*0018*/ 	.byte	0x04, 0x17
        /*001a*/ 	.short	(.L_13 - .L_12)
.L_12:
        /*001c*/ 	.word	0x00000000
        /*0020*/ 	.short	0x0003
        /*0022*/ 	.short	0x0018
        /*0024*/ 	.byte	0x00, 0xf0, 0x11, 0x00


	//----- nvinfo : EIATTR_KPARAM_INFO
	.align		4
.L_13:
        /*0028*/ 	.byte	0x04, 0x17
        /*002a*/ 	.short	(.L_15 - .L_14)
.L_14:
        /*002c*/ 	.word	0x00000000
        /*0030*/ 	.short	0x0002
        /*0032*/ 	.short	0x0010
        /*0034*/ 	.byte	0x00, 0xf4, 0x21, 0x00


	//----- nvinfo : EIATTR_KPARAM_INFO
	.align		4
.L_15:
        /*0038*/ 	.byte	0x04, 0x17
        /*003a*/ 	.short	(.L_17 - .L_16)
.L_16:
        /*003c*/ 	.word	0x00000000
        /*0040*/ 	.short	0x0001
        /*0042*/ 	.short	0x0008
        /*0044*/ 	.byte	0x00, 0xf4, 0x21, 0x00


	//----- nvinfo : EIATTR_KPARAM_INFO
	.align		4
.L_17:
        /*0048*/ 	.byte	0x04, 0x17
        /*004a*/ 	.short	(.L_19 - .L_18)
.L_18:
        /*004c*/ 	.word	0x00000000
        /*0050*/ 	.short	0x0000
        /*0052*/ 	.short	0x0000
        /*0054*/ 	.byte	0x00, 0xf4, 0x21, 0x00


	//----- nvinfo : EIATTR_SPARSE_MMA_MASK
	.align		4
.L_19:
        /*0058*/ 	.byte	0x03, 0x50
        /*005a*/ 	.short	0x0000


	//----- nvinfo : EIATTR_MAXREG_COUNT
	.align		4
        /*005c*/ 	.byte	0x03, 0x1b
        /*005e*/ 	.short	0x00ff


	//----- nvinfo : EIATTR_EXIT_INSTR_OFFSETS
	.align		4
        /*0060*/ 	.byte	0x04, 0x1c
        /*0062*/ 	.short	(.L_21 - .L_20)


	//   ....[0]....
.L_20:
        /*0064*/ 	.word	0x00000840


	//   ....[1]....
        /*0068*/ 	.word	0x00000860


	//----- nvinfo : EIATTR_REQNTID
	.align		4
.L_21:
        /*006c*/ 	.byte	0x04, 0x10
        /*006e*/ 	.short	(.L_23 - .L_22)
.L_22:
        /*0070*/ 	.word	0x00000100
        /*0074*/ 	.word	0x00000001
        /*0078*/ 	.word	0x00000001


	//----- nvinfo : EIATTR_CBANK_PARAM_SIZE
	.align		4
.L_23:
        /*007c*/ 	.byte	0x03, 0x19
        /*007e*/ 	.short	0x0020


	//----- nvinfo : EIATTR_PARAM_CBANK
	.align		4
        /*0080*/ 	.byte	0x04, 0x0a
        /*0082*/ 	.short	(.L_25 - .L_24)
	.align		4
.L_24:
        /*0084*/ 	.word	index@(.nv.constant0.triton_poi_fused_convolution_17)
        /*0088*/ 	.short	0x0210
        /*008a*/ 	.short	0x0020


	//----- nvinfo : EIATTR_SW_WAR
	.align		4
.L_25:
        /*008c*/ 	.byte	0x04, 0x36
        /*008e*/ 	.short	(.L_27 - .L_26)
.L_26:
        /*0090*/ 	.word	0x00000008
.L_27:


//--------------------- .nv.callgraph             --------------------------
	.section	.nv.callgraph,"",@"SHT_CUDA_CALLGRAPH"
	.align	4
	.sectionentsize	8
	.align		4
        /*0000*/ 	.word	0x00000000
	.align		4
        /*0004*/ 	.word	0xffffffff
	.align		4
        /*0008*/ 	.word	0x00000000
	.align		4
        /*000c*/ 	.word	0xfffffffe
	.align		4
        /*0010*/ 	.word	0x00000000
	.align		4
        /*0014*/ 	.word	0xfffffffd
	.align		4
        /*0018*/ 	.word	0x00000000
	.align		4
        /*001c*/ 	.word	0xfffffffc


//--------------------- .text.triton_poi_fused_convolution_17 --------------------------
	.section	.text.triton_poi_fused_convolution_17,"ax",@progbits
	.sectionflags	@"SHF_BARRIERS=1"
	.align	128
        .global         triton_poi_fused_convolution_17
        .type           triton_poi_fused_convolution_17,@function
        .size           triton_poi_fused_convolution_17,(.L_x_1 - triton_poi_fused_convolution_17)
        .other          triton_poi_fused_convolution_17,@"STO_CUDA_ENTRY STV_DEFAULT"
triton_poi_fused_convolution_17:
.text.triton_poi_fused_convolution_17:
[----:B------:R-:W0:Y:S01]  /*0000*/  LDC R1, c[0x0][0x28] ;  /* 0x00000a00ff017b82 */ /* 0x000e220000000800 */
[----:B------:R-:W1:Y:S07]  /*0010*/  S2R R20, SR_TID.X ;  /* 0x0000000000147919 */ /* 0x000e6e0000002100 */
[----:B------:R-:W2:Y:S01]  /*0020*/  S2UR UR5, SR_CgaCtaId ;  /* 0x00000000000579c3 */ /* 0x000ea20000008800 */
[----:B------:R-:W-:Y:S01]  /*0030*/  UMOV UR4, 0x400 ;  /* 0x0000040000047882 */ /* 0x000fe20000000000 */
[----:B------:R-:W-:Y:S01]  /*0040*/  CS2R R6, SRZ ;  /* 0x0000000000067805 */ /* 0x000fe2000001ff00 */
[----:B------:R-:W3:Y:S01]  /*0050*/  S2R R3, SR_CTAID.X ;  /* 0x0000000000037919 */ /* 0x000ee20000002500 */
[----:B------:R-:W-:Y:S01]  /*0060*/  ULDC.64 UR6, c[0x0][0x208] ;  /* 0x0000820000067ab9 */ /* 0x000fe20000000a00 */
[----:B------:R-:W-:Y:S01]  /*0070*/  CS2R R10, SRZ ;  /* 0x00000000000a7805 */ /* 0x000fe2000001ff00 */
[----:B------:R-:W4:Y:S02]  /*0080*/  S2R R2, SR_CTAID.Y ;  /* 0x0000000000027919 */ /* 0x000f240000002600 */
[----:B------:R-:W5:Y:S01]  /*0090*/  LDC.64 R22, c[0x0][0x210] ;  /* 0x00008400ff167b82 */ /* 0x000f620000000a00 */
[----:B--2---:R-:W-:Y:S01]  /*00a0*/  UPRMT UR4, UR5, 0x654, UR4 ;  /* 0x0000065405047896 */ /* 0x004fe20008000004 */
[----:B-1----:R-:W-:Y:S01]  /*00b0*/  SHF.R.U32.HI R13, RZ, 0x2, R20 ;  /* 0x00000002ff0d7819 */ /* 0x002fe20000011614 */
[----:B------:R-:W-:-:S02]  /*00c0*/  IMAD.SHL.U32 R0, R20, 0x4, RZ ;  /* 0x0000000414007824 */ /* 0x000fc400078e00ff */
[----:B------:R-:W-:Y:S01]  /*00d0*/  IMAD.SHL.U32 R9, R20, 0x400, RZ ;  /* 0x0000040014097824 */ /* 0x000fe200078e00ff */
[----:B------:R-:W-:Y:S01]  /*00e0*/  SGXT.U32 R13, R13, 0x6 ;  /* 0x000000060d0d781a */ /* 0x000fe20000000000 */
[----:B---3--:R-:W-:-:S03]  /*00f0*/  IMAD.SHL.U32 R3, R3, 0x10, RZ ;  /* 0x0000001003037824 */ /* 0x008fc600078e00ff */
[----:B----4-:R-:W-:Y:S02]  /*0100*/  PRMT R27, R13, 0x6540, R2 ;  /* 0x000065400d1b7816 */ /* 0x010fe40000000002 */
[----:B------:R-:W-:Y:S02]  /*0110*/  LOP3.LUT R4, R3, 0xc, R0, 0xf8, !PT ;  /* 0x0000000c03047812 */ /* 0x000fe400078ef800 */
[----:B------:R-:W-:Y:S02]  /*0120*/  LOP3.LUT R12, R9, 0xc00, RZ, 0xc0, !PT ;  /* 0x00000c00090c7812 */ /* 0x000fe400078ec0ff */
[----:B------:R-:W-:Y:S02]  /*0130*/  CS2R R8, SRZ ;  /* 0x0000000000087805 */ /* 0x000fe4000001ff00 */
[----:B------:R-:W-:Y:S01]  /*0140*/  ISETP.GE.AND P0, PT, R4, 0x40, PT ;  /* 0x000000400400780c */ /* 0x000fe20003f06270 */
[----:B------:R-:W-:Y:S01]  /*0150*/  IMAD R27, R27, 0x40, R4 ;  /* 0x000000401b1b7824 */ /* 0x000fe200078e0204 */
[----:B------:R-:W-:-:S02]  /*0160*/  LOP3.LUT R28, R12, R13, RZ, 0xfc, !PT ;  /* 0x0000000d0c1c7212 */ /* 0x000fc400078efcff */
[----:B------:R-:W-:Y:S02]  /*0170*/  CS2R R4, SRZ ;  /* 0x0000000000047805 */ /* 0x000fe4000001ff00 */
[C---:B------:R-:W-:Y:S01]  /*0180*/  LEA.HI R21, R12.reuse, UR4, RZ, 0x1c ;  /* 0x000000040c157c11 */ /* 0x040fe2000f8fe0ff */
[C---:B------:R-:W-:Y:S01]  /*0190*/  VIADD R19, R27.reuse, 0x1000 ;  /* 0x000010001b137836 */ /* 0x040fe20000000000 */
[C---:B------:R-:W-:Y:S01]  /*01a0*/  LOP3.LUT R13, R12.reuse, 0x100, RZ, 0xfc, !PT ;  /* 0x000001000c0d7812 */ /* 0x040fe200078efcff */
[--C-:B-----5:R-:W-:Y:S01]  /*01b0*/  IMAD.WIDE R16, R27, 0x4, R22.reuse ;  /* 0x000000041b107825 */ /* 0x120fe200078e0216 */
[C---:B------:R-:W-:Y:S02]  /*01c0*/  LOP3.LUT R14, R12.reuse, 0x200, RZ, 0xfc, !PT ;  /* 0x000002000c0e7812 */ /* 0x040fe400078efcff */
[----:B------:R-:W-:Y:S01]  /*01d0*/  LOP3.LUT R12, R12, 0x300, RZ, 0xfc, !PT ;  /* 0x000003000c0c7812 */ /* 0x000fe200078efcff */
[----:B------:R-:W-:Y:S01]  /*01e0*/  IMAD.WIDE R18, R19, 0x4, R22 ;  /* 0x0000000413127825 */ /* 0x000fe200078e0216 */
[----:B------:R-:W-:Y:S01]  /*01f0*/  LEA.HI R13, R13, UR4, RZ, 0x1c ;  /* 0x000000040d0d7c11 */ /* 0x000fe2000f8fe0ff */
[----:B------:R1:W2:Y:S01]  /*0200*/  @!P0 LDG.E.EL.128 R4, desc[UR6][R16.64] ;  /* 0x0000000610048981 */ /* 0x0002a2000c2e1d00 */
[----:B------:R-:W-:Y:S01]  /*0210*/  LEA.HI R25, R14, UR4, RZ, 0x1c ;  /* 0x000000040e197c11 */ /* 0x000fe2000f8fe0ff */
[----:B------:R-:W-:Y:S01]  /*0220*/  VIADD R29, R27, 0x2000 ;  /* 0x000020001b1d7836 */ /* 0x000fe20000000000 */
[----:B------:R-:W-:Y:S01]  /*0230*/  LEA.HI R15, R12, UR4, RZ, 0x1c ;  /* 0x000000040c0f7c11 */ /* 0x000fe2000f8fe0ff */
[C---:B------:R-:W-:Y:S01]  /*0240*/  IMAD R21, R28.reuse, 0x4, R21 ;  /* 0x000000041c157824 */ /* 0x040fe200078e0215 */
[----:B------:R3:W4:Y:S01]  /*0250*/  @!P0 LDG.E.EL.128 R8, desc[UR6][R18.64] ;  /* 0x0000000612088981 */ /* 0x000722000c2e1d00 */
[----:B------:R-:W-:-:S02]  /*0260*/  IMAD R24, R28, 0x4, R13 ;  /* 0x000000041c187824 */ /* 0x000fc400078e020d */
[C---:B------:R-:W-:Y:S01]  /*0270*/  IMAD R25, R28.reuse, 0x4, R25 ;  /* 0x000000041c197824 */ /* 0x040fe200078e0219 */
[----:B------:R-:W-:Y:S01]  /*0280*/  CS2R R12, SRZ ;  /* 0x00000000000c7805 */ /* 0x000fe2000001ff00 */
[----:B------:R-:W-:Y:S01]  /*0290*/  IMAD R28, R28, 0x4, R15 ;  /* 0x000000041c1c7824 */ /* 0x000fe200078e020f */
[----:B------:R-:W-:Y:S01]  /*02a0*/  CS2R R14, SRZ ;  /* 0x00000000000e7805 */ /* 0x000fe2000001ff00 */
[----:B-1----:R-:W-:Y:S02]  /*02b0*/  VIADD R17, R27, 0x3000 ;  /* 0x000030001b117836 */ /* 0x002fe40000000000 */
[----:B------:R-:W-:Y:S01]  /*02c0*/  IMAD.WIDE R26, R29, 0x4, R22 ;  /* 0x000000041d1a7825 */ /* 0x000fe200078e0216 */
[----:B---3--:R-:W-:-:S03]  /*02d0*/  CS2R R18, SRZ ;  /* 0x0000000000127805 */ /* 0x008fc6000001ff00 */
[----:B------:R-:W-:Y:S01]  /*02e0*/  IMAD.WIDE R22, R17, 0x4, R22 ;  /* 0x0000000411167825 */ /* 0x000fe200078e0216 */
[----:B------:R-:W-:Y:S01]  /*02f0*/  CS2R R16, SRZ ;  /* 0x0000000000107805 */ /* 0x000fe2000001ff00 */
[----:B------:R1:W3:Y:S05]  /*0300*/  @!P0 LDG.E.EL.128 R12, desc[UR6][R26.64] ;  /* 0x000000061a0c8981 */ /* 0x0002ea000c2e1d00 */
[----:B------:R5:W3:Y:S01]  /*0310*/  @!P0 LDG.E.EL.128 R16, desc[UR6][R22.64] ;  /* 0x0000000616108981 */ /* 0x000ae2000c2e1d00 */
[----:B------:R-:W5:Y:S01]  /*0320*/  S2R R29, SR_TID.X ;  /* 0x00000000001d7919 */ /* 0x000f620000002100 */
[----:B------:R-:W-:Y:S01]  /*0330*/  SHF.R.U32.HI R20, RZ, 0x6, R20 ;  /* 0x00000006ff147819 */ /* 0x000fe20000011614 */
[----:B-1----:R-:W1:Y:S01]  /*0340*/  LDC.64 R26, c[0x0][0x220] ;  /* 0x00008800ff1a7b82 */ /* 0x002e620000000a00 */
[----:B0----5:R-:W-:-:S04]  /*0350*/  SHF.R.U32.HI R29, RZ, 0x2, R29 ;  /* 0x00000002ff1d7819 */ /* 0x021fc8000001161d */
[----:B------:R-:W-:-:S05]  /*0360*/  LOP3.LUT R22, R29, 0x30, RZ, 0xc0, !PT ;  /* 0x000000301d167812 */ /* 0x000fca00078ec0ff */
[----:B------:R-:W-:Y:S01]  /*0370*/  VIADD R23, R22, UR4 ;  /* 0x0000000416177c36 */ /* 0x000fe20008000000 */
[----:B--2---:R-:W-:Y:S04]  /*0380*/  STS [R21], R4 ;  /* 0x0000000415007388 */ /* 0x004fe80000000800 */
[----:B------:R0:W-:Y:S04]  /*0390*/  STS [R24+0x400], R5 ;  /* 0x0004000518007388 */ /* 0x0001e80000000800 */
[----:B------:R2:W-:Y:S04]  /*03a0*/  STS [R25+0x800], R6 ;  /* 0x0008000619007388 */ /* 0x0005e80000000800 */
[----:B------:R5:W-:Y:S01]  /*03b0*/  STS [R28+0xc00], R7 ;  /* 0x000c00071c007388 */ /* 0x000be20000000800 */
[----:B0-----:R-:W0:Y:S03]  /*03c0*/  LDC.64 R4, c[0x0][0x218] ;  /* 0x00008600ff047b82 */ /* 0x001e260000000a00 */
[----:B----4-:R-:W-:Y:S04]  /*03d0*/  STS [R21+0x100], R8 ;  /* 0x0001000815007388 */ /* 0x010fe80000000800 */
[----:B------:R4:W-:Y:S04]  /*03e0*/  STS [R24+0x500], R9 ;  /* 0x0005000918007388 */ /* 0x0009e80000000800 */
[----:B------:R-:W-:Y:S04]  /*03f0*/  STS [R25+0x900], R10 ;  /* 0x0009000a19007388 */ /* 0x000fe80000000800 */
[----:B------:R-:W-:Y:S04]  /*0400*/  STS [R28+0xd00], R11 ;  /* 0x000d000b1c007388 */ /* 0x000fe80000000800 */
[----:B---3--:R-:W-:Y:S04]  /*0410*/  STS [R21+0x200], R12 ;  /* 0x0002000c15007388 */ /* 0x008fe80000000800 */
[----:B------:R-:W-:Y:S04]  /*0420*/  STS [R24+0x600], R13 ;  /* 0x0006000d18007388 */ /* 0x000fe80000000800 */
[----:B------:R3:W-:Y:S04]  /*0430*/  STS [R25+0xa00], R14 ;  /* 0x000a000e19007388 */ /* 0x0007e80000000800 */
[----:B------:R-:W-:Y:S04]  /*0440*/  STS [R28+0xe00], R15 ;  /* 0x000e000f1c007388 */ /* 0x000fe80000000800 */
[----:B------:R-:W-:Y:S04]  /*0450*/  STS [R21+0x300], R16 ;  /* 0x0003001015007388 */ /* 0x000fe80000000800 */
[----:B------:R0:W-:Y:S04]  /*0460*/  STS [R24+0x700], R17 ;  /* 0x0007001118007388 */ /* 0x0001e80000000800 */
[----:B------:R-:W-:Y:S04]  /*0470*/  STS [R25+0xb00], R18 ;  /* 0x000b001219007388 */ /* 0x000fe80000000800 */
[----:B------:R0:W-:Y:S01]  /*0480*/  STS [R28+0xf00], R19 ;  /* 0x000f00131c007388 */ /* 0x0001e20000000800 */
[----:B--2---:R-:W-:-:S02]  /*0490*/  LOP3.LUT R6, R0, 0x3fc, RZ, 0xc0, !PT ;  /* 0x000003fc00067812 */ /* 0x004fc400078ec0ff */
[----:B-----5:R-:W-:Y:S02]  /*04a0*/  LOP3.LUT R7, R0, 0xfc, RZ, 0xc0, !PT ;  /* 0x000000fc00077812 */ /* 0x020fe400078ec0ff */
[C---:B----4-:R-:W-:Y:S02]  /*04b0*/  LOP3.LUT R9, R6.reuse, 0x400, RZ, 0xfc, !PT ;  /* 0x0000040006097812 */ /* 0x050fe400078efcff */
[--C-:B------:R-:W-:Y:S02]  /*04c0*/  PRMT R0, R7, 0x6540, R2.reuse ;  /* 0x0000654007007816 */ /* 0x100fe40000000002 */
[----:B------:R-:W-:Y:S02]  /*04d0*/  SHF.R.U32.HI R7, RZ, 0x4, R9 ;  /* 0x00000004ff077819 */ /* 0x000fe40000011609 */
[----:B---3--:R-:W-:Y:S02]  /*04e0*/  SHF.R.S32.HI R14, RZ, 0x17, R2 ;  /* 0x00000017ff0e7819 */ /* 0x008fe40000011402 */
[----:B------:R-:W-:-:S02]  /*04f0*/  LOP3.LUT R12, R6, 0x800, RZ, 0xfc, !PT ;  /* 0x00000800060c7812 */ /* 0x000fc400078efcff */
[C---:B------:R-:W-:Y:S02]  /*0500*/  LOP3.LUT R13, R6.reuse, 0xc00, RZ, 0xfc, !PT ;  /* 0x00000c00060d7812 */ /* 0x040fe400078efcff */
[----:B------:R-:W-:Y:S01]  /*0510*/  LOP3.LUT R2, R7, 0x70, RZ, 0xc0, !PT ;  /* 0x0000007007027812 */ /* 0x000fe200078ec0ff */
[----:B------:R-:W-:Y:S01]  /*0520*/  IMAD R8, R6, 0x4, R23 ;  /* 0x0000000406087824 */ /* 0x000fe200078e0217 */
[----:B------:R-:W-:Y:S01]  /*0530*/  BAR.SYNC.DEFER_BLOCKING 0x0 ;  /* 0x0000000000007b1d */ /* 0x000fe20000010000 */
[----:B------:R-:W-:Y:S02]  /*0540*/  SGXT R7, R14, 0x1 ;  /* 0x000000010e07781a */ /* 0x000fe40000000200 */
[----:B------:R-:W-:Y:S02]  /*0550*/  SHF.R.U32.HI R12, RZ, 0x4, R12 ;  /* 0x00000004ff0c7819 */ /* 0x000fe4000001160c */
[----:B------:R-:W-:Y:S01]  /*0560*/  SHF.R.U32.HI R14, RZ, 0x4, R13 ;  /* 0x00000004ff0e7819 */ /* 0x000fe2000001160d */
[----:B------:R-:W-:Y:S01]  /*0570*/  VIADD R13, R2, UR4 ;  /* 0x00000004020d7c36 */ /* 0x000fe20008000000 */
[----:B------:R-:W-:-:S02]  /*0580*/  LOP3.LUT R12, R12, 0xb0, RZ, 0xc0, !PT ;  /* 0x000000b00c0c7812 */ /* 0x000fc400078ec0ff */
[----:B------:R-:W-:Y:S01]  /*0590*/  LOP3.LUT R14, R14, 0xf0, RZ, 0xc0, !PT ;  /* 0x000000f00e0e7812 */ /* 0x000fe200078ec0ff */
[----:B------:R-:W-:Y:S01]  /*05a0*/  IMAD R13, R6, 0x4, R13 ;  /* 0x00000004060d7824 */ /* 0x000fe200078e020d */
[----:B------:R-:W-:Y:S01]  /*05b0*/  LEA.HI R7, R7, R0, RZ, 0x9 ;  /* 0x0000000007077211 */ /* 0x000fe200078f48ff */
[----:B0-----:R-:W-:Y:S02]  /*05c0*/  VIADD R17, R12, UR4 ;  /* 0x000000040c117c36 */ /* 0x001fe40008000000 */
[----:B------:R-:W-:Y:S01]  /*05d0*/  VIADD R19, R14, UR4 ;  /* 0x000000040e137c36 */ /* 0x000fe20008000000 */
[----:B------:R-:W-:Y:S01]  /*05e0*/  SGXT.U32 R2, R20, 0x2 ;  /* 0x000000021402781a */ /* 0x000fe20000000000 */
[C---:B------:R-:W-:Y:S01]  /*05f0*/  IMAD R20, R6.reuse, 0x4, R17 ;  /* 0x0000000406147824 */ /* 0x040fe200078e0211 */
[----:B------:R-:W0:Y:S01]  /*0600*/  LDS.128 R8, [R8] ;  /* 0x0000000008087984 */ /* 0x000e220000000c00 */
[----:B------:R-:W-:Y:S02]  /*0610*/  IMAD.SHL.U32 R16, R7, 0x40, RZ ;  /* 0x0000004007107824 */ /* 0x000fe400078e00ff */
[----:B------:R-:W-:Y:S01]  /*0620*/  IMAD R19, R6, 0x4, R19 ;  /* 0x0000000406137824 */ /* 0x000fe200078e0213 */
[----:B------:R-:W2:Y:S01]  /*0630*/  LDS.128 R12, [R13+0x1000] ;  /* 0x001000000d0c7984 */ /* 0x000ea20000000c00 */
[----:B------:R-:W-:-:S02]  /*0640*/  LOP3.LUT R2, R3, R2, RZ, 0xfc, !PT ;  /* 0x0000000203027212 */ /* 0x000fc400078efcff */
[----:B------:R-:W-:Y:S01]  /*0650*/  LOP3.LUT R3, R16, 0xffff8000, RZ, 0xc0, !PT ;  /* 0xffff800010037812 */ /* 0x000fe200078ec0ff */
[----:B------:R-:W3:Y:S04]  /*0660*/  LDS.128 R20, [R20+0x2000] ;  /* 0x0020000014147984 */ /* 0x000ee80000000c00 */
[----:B------:R-:W4:Y:S01]  /*0670*/  LDS.128 R16, [R19+0x3000] ;  /* 0x0030000013107984 */ /* 0x000f220000000c00 */
[----:B------:R-:W-:Y:S02]  /*0680*/  LOP3.LUT R25, R7, 0xfffffe00, RZ, 0xc0, !PT ;  /* 0xfffffe0007197812 */ /* 0x000fe400078ec0ff */
[----:B------:R-:W-:Y:S02]  /*0690*/  ISETP.GE.AND P0, PT, R2, 0x40, PT ;  /* 0x000000400200780c */ /* 0x000fe40003f06270 */
[----:B------:R-:W-:-:S02]  /*06a0*/  IADD3 R25, R3, R0, -R25 ;  /* 0x0000000003197210 */ /* 0x000fc40007ffe819 */
[----:B------:R-:W-:-:S03]  /*06b0*/  LOP3.LUT R24, R2, 0x4, RZ, 0xfc, !PT ;  /* 0x0000000402187812 */ /* 0x000fc600078efcff */
[----:B------:R-:W-:Y:S01]  /*06c0*/  IMAD R0, R2, 0x200, R25 ;  /* 0x0000020002007824 */ /* 0x000fe200078e0219 */
[----:B------:R-:W-:Y:S02]  /*06d0*/  ISETP.GE.AND P1, PT, R24, 0x40, PT ;  /* 0x000000401800780c */ /* 0x000fe40003f26270 */
[----:B------:R-:W-:Y:S01]  /*06e0*/  LOP3.LUT R28, R2, 0x8, RZ, 0xfc, !PT ;  /* 0x00000008021c7812 */ /* 0x000fe200078efcff */
[----:B------:R-:W-:Y:S01]  /*06f0*/  IMAD.WIDE R6, R0, 0x4, R4 ;  /* 0x0000000400067825 */ /* 0x000fe200078e0204 */
[----:B------:R-:W-:-:S03]  /*0700*/  LOP3.LUT R2, R2, 0xc, RZ, 0xfc, !PT ;  /* 0x0000000c02027812 */ /* 0x000fc600078efcff */
[--C-:B------:R-:W-:Y:S01]  /*0710*/  IMAD R3, R24, 0x200, R25.reuse ;  /* 0x0000020018037824 */ /* 0x100fe200078e0219 */
[----:B------:R-:W-:Y:S02]  /*0720*/  ISETP.GE.AND P2, PT, R28, 0x40, PT ;  /* 0x000000401c00780c */ /* 0x000fe40003f46270 */
[----:B------:R-:W-:Y:S01]  /*0730*/  ISETP.GE.AND P3, PT, R2, 0x40, PT ;  /* 0x000000400200780c */ /* 0x000fe20003f66270 */
[----:B0-----:R0:W-:Y:S02]  /*0740*/  @!P0 STG.E.128 desc[UR6][R6.64], R8 ;  /* 0x0000000806008986 */ /* 0x0011e4000c101d06 */
[----:B0-----:R-:W-:Y:S02]  /*0750*/  IMAD R7, R28, 0x200, R25 ;  /* 0x000002001c077824 */ /* 0x001fe400078e0219 */
[----:B------:R-:W-:-:S04]  /*0760*/  IMAD.WIDE R28, R3, 0x4, R4 ;  /* 0x00000004031c7825 */ /* 0x000fc800078e0204 */
[----:B------:R-:W-:Y:S01]  /*0770*/  IMAD R25, R2, 0x200, R25 ;  /* 0x0000020002197824 */ /* 0x000fe200078e0219 */
[----:B--2---:R0:W-:Y:S01]  /*0780*/  @!P1 STG.E.128 desc[UR6][R28.64], R12 ;  /* 0x0000000c1c009986 */ /* 0x0041e2000c101d06 */
[----:B-1----:R-:W-:-:S04]  /*0790*/  IMAD.WIDE R2, R3, 0x4, R26 ;  /* 0x0000000403027825 */ /* 0x002fc800078e021a */
[----:B0-----:R-:W-:-:S04]  /*07a0*/  IMAD.WIDE R28, R7, 0x4, R4 ;  /* 0x00000004071c7825 */ /* 0x001fc800078e0204 */
[----:B------:R-:W-:Y:S01]  /*07b0*/  IMAD.WIDE R4, R25, 0x4, R4 ;  /* 0x0000000419047825 */ /* 0x000fe200078e0204 */
[----:B---3--:R-:W-:Y:S04]  /*07c0*/  @!P2 STG.E.128 desc[UR6][R28.64], R20 ;  /* 0x000000141c00a986 */ /* 0x008fe8000c101d06 */
[----:B----4-:R0:W-:Y:S01]  /*07d0*/  @!P3 STG.E.128 desc[UR6][R4.64], R16 ;  /* 0x000000100400b986 */ /* 0x0101e2000c101d06 */
[----:B------:R-:W-:-:S04]  /*07e0*/  IMAD.WIDE R6, R7, 0x4, R26 ;  /* 0x0000000407067825 */ /* 0x000fc800078e021a */
[----:B0-----:R-:W-:-:S05]  /*07f0*/  IMAD.WIDE R4, R0, 0x4, R26 ;  /* 0x0000000400047825 */ /* 0x001fca00078e021a */
[----:B------:R0:W-:Y:S04]  /*0800*/  @!P0 STG.E.128 desc[UR6][R4.64], R8 ;  /* 0x0000000804008986 */ /* 0x0001e8000c101d06 */
[----:B------:R0:W-:Y:S01]  /*0810*/  @!P1 STG.E.128 desc[UR6][R2.64], R12 ;  /* 0x0000000c02009986 */ /* 0x0001e2000c101d06 */
[----:B------:R-:W-:-:S03]  /*0820*/  IMAD.WIDE R26, R25, 0x4, R26 ;  /* 0x00000004191a7825 */ /* 0x000fc600078e021a */
[----:B------:R0:W-:Y:S02]  /*0830*/  @!P2 STG.E.128 desc[UR6][R6.64], R20 ;  /* 0x000000140600a986 */ /* 0x0001e4000c101d06 */
[----:B0-----:R-:W-:Y:S05]  /*0840*/  @P3 EXIT ;  /* 0x000000000000394d */ /* 0x001fea0003800000 */
[----:B------:R-:W-:Y:S01]  /*0850*/  STG.E.128 desc[UR6][R26.64], R16 ;  /* 0x000000101a007986 */ /* 0x000fe2000c101d06 */
[----:B------:R-:W-:Y:S05]  /*0860*/  EXIT ;  /* 0x000000000000794d */ /* 0x000fea0003800000 */
.L_x_0:
[----:B------:R-:W-:-:S00]  /*0870*/  BRA `(.L_x_0) ;  /* 0xfffffffc00fc7947 */ /* 0x000fc0000383ffff */
[----:B------:R-:W-:-:S00]  /*0880*/  NOP ;  /* 0x0000000000007918 */ /* 0x000fc00000000000 */
[----:B------:R-:W-:-:S00]  /*0890*/  NOP ;  /* 0x0000000000007918 */ /* 0x000fc00000000000 */
[----:B------:R-:W-:-:S00]  /*08a0*/  NOP ;  /* 0x0000000000007918 */ /* 0x000fc00000000000 */
[----:B------:R-:W-:-:S00]  /*08b0*/  NOP ;  /* 0x0000000000007918 */ /* 0x000fc00000000000 */
[----:B------:R-:W-:-:S00]  /*08c0*/  NOP ;  /* 0x0000000000007918 */ /* 0x000fc00000000000 */
[----:B------:R-:W-:-:S00]  /*08d0*/  NOP ;  /* 0x0000000000007918 */ /* 0x000fc00000000000 */
[----:B------:R-:W-:-:S00]  /*08e0*/  NOP ;  /* 0x0000000000007918 */ /* 0x000fc00000000000 */
[----:B------:R-:W-:-:S00]  /*08f0*/  NOP ;  /* 0x0000000000007918 */ /* 0x000fc00000000000 */
.L_x_1:


//--------------------- .nv.shared.triton_poi_fused_convolution_17 --------------------------
	.section	.nv.shared.triton_poi_fused_convolution_17,"aw",@nobits
	.sectionflags	@""
	.align	16
	.zero		1024


//--------------------- .nv.constant0.triton_poi_fused_convolution_17 --------------------------
	.section	.nv.constant0.triton_poi_fused_convolution_17,"a",@progbits
	.sectionflags	@""
	.align	4
.nv.constant0.triton_poi_fused_convolution_17:
	.zero		560
